	.headerflags	@"EF_CUDA_TEXMODE_UNIFIED EF_CUDA_64BIT_ADDRESS EF_CUDA_ACCELERATORS EF_CUDA_SM90 EF_CUDA_VIRTUAL_SM(EF_CUDA_SM90)"
	.elftype	@"ET_EXEC"


//--------------------- .nv.info                  --------------------------
	.section	.nv.info,"",@"SHT_CUDA_INFO"
	.align	4


	//----- nvinfo : EIATTR_REGCOUNT
	.align		4
        /*0000*/ 	.byte	0x04, 0x2f
        /*0002*/ 	.short	(.L_1 - .L_0)
	.align		4
.L_0:
        /*0004*/ 	.word	index@(triton_poi_fused_cat_7)
        /*0008*/ 	.word	0x0000000c


	//----- nvinfo : EIATTR_MIN_STACK_SIZE
	.align		4
.L_1:
        /*000c*/ 	.byte	0x04, 0x12
        /*000e*/ 	.short	(.L_3 - .L_2)
	.align		4
.L_2:
        /*0010*/ 	.word	index@(triton_poi_fused_cat_7)
        /*0014*/ 	.word	0x00000000


	//----- nvinfo : EIATTR_FRAME_SIZE
	.align		4
.L_3:
        /*0018*/ 	.byte	0x04, 0x11
        /*001a*/ 	.short	(.L_5 - .L_4)
	.align		4
.L_4:
        /*001c*/ 	.word	index@(triton_poi_fused_cat_7)
        /*0020*/ 	.word	0x00000000


	//----- nvinfo : EIATTR_MIN_STACK_SIZE
	.align		4
.L_5:
        /*0024*/ 	.byte	0x04, 0x12
        /*0026*/ 	.short	(.L_7 - .L_6)
	.align		4
.L_6:
        /*0028*/ 	.word	index@(triton_poi_fused_cat_7)
        /*002c*/ 	.word	0x00000000
.L_7:


//--------------------- .nv.info.triton_poi_fused_cat_7 --------------------------
	.section	.nv.info.triton_poi_fused_cat_7,"",@"SHT_CUDA_INFO"
	.sectionflags	@""
	.align	4


	//----- nvinfo : EIATTR_CUDA_API_VERSION
	.align		4
        /*0000*/ 	.byte	0x04, 0x37
        /*0002*/ 	.short	(.L_9 - .L_8)
.L_8:
        /*0004*/ 	.word	0x0000007c


	//----- nvinfo : EIATTR_KPARAM_INFO
	.align		4
.L_9:
        /*0008*/ 	.byte	0x04, 0x17
        /*000a*/ 	.short	(.L_11 - .L_10)
.L_10:
        /*000c*/ 	.word	0x00000000
        /*0010*/ 	.short	0x0003
        /*0012*/ 	.short	0x0018
        /*0014*/ 	.byte	0x00, 0xf0, 0x11, 0x00


	//----- nvinfo : EIATTR_KPARAM_INFO
	.align		4
.L_11:
        /*0018*/ 	.byte	0x04, 0x17
        /*001a*/ 	.short	(.L_13 - .L_12)
.L_12:
        /*001c*/ 	.word	0x00000000
        /*0020*/ 	.short	0x0002
        /*0022*/ 	.short	0x0010
        /*0024*/ 	.byte	0x00, 0xf4, 0x21, 0x00


	//----- nvinfo : EIATTR_KPARAM_INFO
	.align		4
.L_13:
        /*0028*/ 	.byte	0x04, 0x17
        /*002a*/ 	.short	(.L_15 - .L_14)
.L_14:
        /*002c*/ 	.word	0x00000000
        /*0030*/ 	.short	0x0001
        /*0032*/ 	.short	0x0008
        /*0034*/ 	.byte	0x00, 0xf4, 0x21, 0x00


	//----- nvinfo : EIATTR_KPARAM_INFO
	.align		4
.L_15:
        /*0038*/ 	.byte	0x04, 0x17
        /*003a*/ 	.short	(.L_17 - .L_16)
.L_16:
        /*003c*/ 	.word	0x00000000
        /*0040*/ 	.short	0x0000
        /*0042*/ 	.short	0x0000
        /*0044*/ 	.byte	0x00, 0xf4, 0x21, 0x00


	//----- nvinfo : EIATTR_SPARSE_MMA_MASK
	.align		4
.L_17:
        /*0048*/ 	.byte	0x03, 0x50
        /*004a*/ 	.short	0x0000


	//----- nvinfo : EIATTR_MAXREG_COUNT
	.align		4
        /*004c*/ 	.byte	0x03, 0x1b
        /*004e*/ 	.short	0x00ff


	//----- nvinfo : EIATTR_EXIT_INSTR_OFFSETS
	.align		4
        /*0050*/ 	.byte	0x04, 0x1c
        /*0052*/ 	.short	(.L_19 - .L_18)


	//   ....[0]....
.L_18:
        /*0054*/ 	.word	0x00000190


	//   ....[1]....
        /*0058*/ 	.word	0x000001d0


	//----- nvinfo : EIATTR_REQNTID
	.align		4
.L_19:
        /*005c*/ 	.byte	0x04, 0x10
        /*005e*/ 	.short	(.L_21 - .L_20)
.L_20:
        /*0060*/ 	.word	0x00000080
        /*0064*/ 	.word	0x00000001
        /*0068*/ 	.word	0x00000001


	//----- nvinfo : EIATTR_CBANK_PARAM_SIZE
	.align		4
.L_21:
        /*006c*/ 	.byte	0x03, 0x19
        /*006e*/ 	.short	0x001c


	//----- nvinfo : EIATTR_PARAM_CBANK
	.align		4
        /*0070*/ 	.byte	0x04, 0x0a
        /*0072*/ 	.short	(.L_23 - .L_22)
	.align		4
.L_22:
        /*0074*/ 	.word	index@(.nv.constant0.triton_poi_fused_cat_7)
        /*0078*/ 	.short	0x0210
        /*007a*/ 	.short	0x001c


	//----- nvinfo : EIATTR_SW_WAR
	.align		4
.L_23:
        /*007c*/ 	.byte	0x04, 0x36
        /*007e*/ 	.short	(.L_25 - .L_24)
.L_24:
        /*0080*/ 	.word	0x00000008
.L_25:


//--------------------- .nv.callgraph             --------------------------
	.section	.nv.callgraph,"",@"SHT_CUDA_CALLGRAPH"
	.align	4
	.sectionentsize	8
	.align		4
        /*0000*/ 	.word	0x00000000
	.align		4
        /*0004*/ 	.word	0xffffffff
	.align		4
        /*0008*/ 	.word	0x00000000
	.align		4
        /*000c*/ 	.word	0xfffffffe
	.align		4
        /*0010*/ 	.word	0x00000000
	.align		4
        /*0014*/ 	.word	0xfffffffd
	.align		4
        /*0018*/ 	.word	0x00000000
	.align		4
        /*001c*/ 	.word	0xfffffffc


//--------------------- .text.triton_poi_fused_cat_7 --------------------------
	.section	.text.triton_poi_fused_cat_7,"ax",@progbits
	.align	128
        .global         triton_poi_fused_cat_7
        .type           triton_poi_fused_cat_7,@function
        .size           triton_poi_fused_cat_7,(.L_x_1 - triton_poi_fused_cat_7)
        .other          triton_poi_fused_cat_7,@"STO_CUDA_ENTRY STV_DEFAULT"
triton_poi_fused_cat_7:
.text.triton_poi_fused_cat_7:
[----:B------:R-:W0:Y:S02]  /*0000*/  LDC R1, c[0x0][0x28] ;  /* 0x00000a00ff017b82 */ /* 0x000e240000000800 */
[----:B------:R-:W1:Y:S01]  /*0010*/  S2R R0, SR_TID.X ;  /* 0x0000000000007919 */ /* 0x000e620000002100 */
[----:B------:R-:W2:Y:S01]  /*0020*/  LDC.64 R2, c[0x0][0x210] ;  /* 0x00008400ff027b82 */ /* 0x000ea20000000a00 */
[----:B------:R-:W-:Y:S01]  /*0030*/  IMAD.MOV.U32 R8, RZ, RZ, RZ ;  /* 0x000000ffff087224 */ /* 0x000fe200078e00ff */
[----:B------:R-:W-:Y:S01]  /*0040*/  ULDC.64 UR4, c[0x0][0x208] ;  /* 0x0000820000047ab9 */ /* 0x000fe20000000a00 */
[----:B------:R-:W3:Y:S05]  /*0050*/  S2R R9, SR_CTAID.X ;  /* 0x0000000000097919 */ /* 0x000eea0000002500 */
[----:B------:R-:W4:Y:S01]  /*0060*/  LDC.64 R6, c[0x0][0x220] ;  /* 0x00008800ff067b82 */ /* 0x000f220000000a00 */
[----:B-1----:R-:W-:-:S05]  /*0070*/  LOP3.LUT R0, R0, 0x7f, RZ, 0xc0, !PT ;  /* 0x0000007f00007812 */ /* 0x002fca00078ec0ff */
[----:B---3--:R-:W-:-:S04]  /*0080*/  IMAD R9, R9, 0x80, R0 ;  /* 0x0000008009097824 */ /* 0x008fc800078e0200 */
[C---:B------:R-:W-:Y:S01]  /*0090*/  IMAD.HI R0, R9.reuse, 0x38e38e39, RZ ;  /* 0x38e38e3909007827 */ /* 0x040fe200078e02ff */
[----:B------:R-:W-:-:S03]  /*00a0*/  ISETP.GE.AND P2, PT, R9, 0x480, PT ;  /* 0x000004800900780c */ /* 0x000fc60003f46270 */
[----:B--2---:R-:W-:Y:S01]  /*00b0*/  IMAD.WIDE R2, R9, 0x4, R2 ;  /* 0x0000000409027825 */ /* 0x004fe200078e0202 */
[----:B------:R-:W-:-:S04]  /*00c0*/  SHF.R.U32.HI R5, RZ, 0x1f, R0 ;  /* 0x0000001fff057819 */ /* 0x000fc80000011600 */
[----:B------:R-:W-:Y:S02]  /*00d0*/  LEA.HI.SX32 R0, R0, R5, 0x1e ;  /* 0x0000000500007211 */ /* 0x000fe400078ff2ff */
[----:B------:R-:W1:Y:S03]  /*00e0*/  LDC.64 R4, c[0x0][0x218] ;  /* 0x00008600ff047b82 */ /* 0x000e660000000a00 */
[----:B------:R-:W-:-:S05]  /*00f0*/  IMAD R0, R0, -0x12, R9 ;  /* 0xffffffee00007824 */ /* 0x000fca00078e0209 */
[C---:B------:R-:W-:Y:S02]  /*0100*/  ISETP.GE.AND P3, PT, R0.reuse, 0x9, PT ;  /* 0x000000090000780c */ /* 0x040fe40003f66270 */
[----:B------:R-:W-:Y:S01]  /*0110*/  ISETP.GT.AND P1, PT, R0, 0x8, !P2 ;  /* 0x000000080000780c */ /* 0x000fe20005724270 */
[----:B------:R-:W-:Y:S01]  /*0120*/  IMAD.MOV.U32 R0, RZ, RZ, RZ ;  /* 0x000000ffff007224 */ /* 0x000fe200078e00ff */
[C---:B------:R-:W-:Y:S01]  /*0130*/  ISETP.LT.AND P0, PT, R9.reuse, 0x480, !P3 ;  /* 0x000004800900780c */ /* 0x040fe20005f01270 */
[----:B-1----:R-:W-:-:S12]  /*0140*/  IMAD.WIDE R4, R9, 0x4, R4 ;  /* 0x0000000409047825 */ /* 0x002fd800078e0204 */
[----:B------:R-:W2:Y:S04]  /*0150*/  @P0 LDG.E.EL R0, desc[UR4][R2.64] ;  /* 0x0000000402000981 */ /* 0x000ea8000c2e1900 */
[----:B------:R-:W3:Y:S01]  /*0160*/  @P1 LDG.E.EL R8, desc[UR4][R4.64] ;  /* 0x0000000404081981 */ /* 0x000ee2000c2e1900 */
[----:B--2---:R-:W-:Y:S02]  /*0170*/  SEL R0, R0, RZ, P0 ;  /* 0x000000ff00007207 */ /* 0x004fe40000000000 */
[----:B---3--:R-:W-:Y:S01]  /*0180*/  @P3 SEL R0, R8, RZ, P1 ;  /* 0x000000ff08003207 */ /* 0x008fe20000800000 */
[----:B----4-:R-:W-:Y:S06]  /*0190*/  @P2 EXIT ;  /* 0x000000000000294d */ /* 0x010fec0003800000 */
[----:B------:R-:W0:Y:S01]  /*01a0*/  F2I.S64.TRUNC R4, R0 ;  /* 0x0000000000047311 */ /* 0x000e22000020d900 */
[----:B------:R-:W-:-:S05]  /*01b0*/  IMAD.WIDE R2, R9, 0x8, R6 ;  /* 0x0000000809027825 */ /* 0x000fca00078e0206 */
[----:B0-----:R-:W-:Y:S01]  /*01c0*/  STG.E.64 desc[UR4][R2.64], R4 ;  /* 0x0000000402007986 */ /* 0x001fe2000c101b04 */
[----:B------:R-:W-:Y:S05]  /*01d0*/  EXIT ;  /* 0x000000000000794d */ /* 0x000fea0003800000 */
.L_x_0:
[----:B------:R-:W-:-:S00]  /*01e0*/  BRA `(.L_x_0) ;  /* 0xfffffffc00fc7947 */ /* 0x000fc0000383ffff */
[----:B------:R-:W-:-:S00]  /*01f0*/  NOP ;  /* 0x0000000000007918 */ /* 0x000fc00000000000 */
        /* <DEDUP_REMOVED lines=8> */
.L_x_1:


//--------------------- .nv.constant0.triton_poi_fused_cat_7 --------------------------
	.section	.nv.constant0.triton_poi_fused_cat_7,"a",@progbits
	.sectionflags	@""
	.align	4
.nv.constant0.triton_poi_fused_cat_7:
	.zero		556
